	.headerflags	@"EF_CUDA_TEXMODE_UNIFIED EF_CUDA_64BIT_ADDRESS EF_CUDA_ACCELERATORS EF_CUDA_SM90 EF_CUDA_VIRTUAL_SM(EF_CUDA_SM90)"
	.elftype	@"ET_EXEC"


//--------------------- .nv.info                  --------------------------
	.section	.nv.info,"",@"SHT_CUDA_INFO"
	.align	4


	//----- nvinfo : EIATTR_REGCOUNT
	.align		4
        /*0000*/ 	.byte	0x04, 0x2f
        /*0002*/ 	.short	(.L_1 - .L_0)
	.align		4
.L_0:
        /*0004*/ 	.word	index@(triton_poi_fused__safe_softmax_6)
        /*0008*/ 	.word	0x0000000e


	//----- nvinfo : EIATTR_MIN_STACK_SIZE
	.align		4
.L_1:
        /*000c*/ 	.byte	0x04, 0x12
        /*000e*/ 	.short	(.L_3 - .L_2)
	.align		4
.L_2:
        /*0010*/ 	.word	index@(triton_poi_fused__safe_softmax_6)
        /*0014*/ 	.word	0x00000000


	//----- nvinfo : EIATTR_FRAME_SIZE
	.align		4
.L_3:
        /*0018*/ 	.byte	0x04, 0x11
        /*001a*/ 	.short	(.L_5 - .L_4)
	.align		4
.L_4:
        /*001c*/ 	.word	index@(triton_poi_fused__safe_softmax_6)
        /*0020*/ 	.word	0x00000000


	//----- nvinfo : EIATTR_MIN_STACK_SIZE
	.align		4
.L_5:
        /*0024*/ 	.byte	0x04, 0x12
        /*0026*/ 	.short	(.L_7 - .L_6)
	.align		4
.L_6:
        /*0028*/ 	.word	index@(triton_poi_fused__safe_softmax_6)
        /*002c*/ 	.word	0x00000000
.L_7:


//--------------------- .nv.info.triton_poi_fused__safe_softmax_6 --------------------------
	.section	.nv.info.triton_poi_fused__safe_softmax_6,"",@"SHT_CUDA_INFO"
	.sectionflags	@""
	.align	4


	//----- nvinfo : EIATTR_CUDA_API_VERSION
	.align		4
        /*0000*/ 	.byte	0x04, 0x37
        /*0002*/ 	.short	(.L_9 - .L_8)
.L_8:
        /*0004*/ 	.word	0x0000007c


	//----- nvinfo : EIATTR_KPARAM_INFO
	.align		4
.L_9:
        /*0008*/ 	.byte	0x04, 0x17
        /*000a*/ 	.short	(.L_11 - .L_10)
.L_10:
        /*000c*/ 	.word	0x00000000
        /*0010*/ 	.short	0x0002
        /*0012*/ 	.short	0x0010
        /*0014*/ 	.byte	0x00, 0xf0, 0x11, 0x00


	//----- nvinfo : EIATTR_KPARAM_INFO
	.align		4
.L_11:
        /*0018*/ 	.byte	0x04, 0x17
        /*001a*/ 	.short	(.L_13 - .L_12)
.L_12:
        /*001c*/ 	.word	0x00000000
        /*0020*/ 	.short	0x0001
        /*0022*/ 	.short	0x0008
        /*0024*/ 	.byte	0x00, 0xf4, 0x21, 0x00


	//----- nvinfo : EIATTR_KPARAM_INFO
	.align		4
.L_13:
        /*0028*/ 	.byte	0x04, 0x17
        /*002a*/ 	.short	(.L_15 - .L_14)
.L_14:
        /*002c*/ 	.word	0x00000000
        /*0030*/ 	.short	0x0000
        /*0032*/ 	.short	0x0000
        /*0034*/ 	.byte	0x00, 0xf4, 0x21, 0x00


	//----- nvinfo : EIATTR_SPARSE_MMA_MASK
	.align		4
.L_15:
        /*0038*/ 	.byte	0x03, 0x50
        /*003a*/ 	.short	0x0000


	//----- nvinfo : EIATTR_MAXREG_COUNT
	.align		4
        /*003c*/ 	.byte	0x03, 0x1b
        /*003e*/ 	.short	0x00ff


	//----- nvinfo : EIATTR_EXIT_INSTR_OFFSETS
	.align		4
        /*0040*/ 	.byte	0x04, 0x1c
        /*0042*/ 	.short	(.L_17 - .L_16)


	//   ....[0]....
.L_16:
        /*0044*/ 	.word	0x00000280


	//   ....[1]....
        /*0048*/ 	.word	0x000002a0


	//----- nvinfo : EIATTR_REQNTID
	.align		4
.L_17:
        /*004c*/ 	.byte	0x04, 0x10
        /*004e*/ 	.short	(.L_19 - .L_18)
.L_18:
        /*0050*/ 	.word	0x00000080
        /*0054*/ 	.word	0x00000001
        /*0058*/ 	.word	0x00000001


	//----- nvinfo : EIATTR_CBANK_PARAM_SIZE
	.align		4
.L_19:
        /*005c*/ 	.byte	0x03, 0x19
        /*005e*/ 	.short	0x0014


	//----- nvinfo : EIATTR_PARAM_CBANK
	.align		4
        /*0060*/ 	.byte	0x04, 0x0a
        /*0062*/ 	.short	(.L_21 - .L_20)
	.align		4
.L_20:
        /*0064*/ 	.word	index@(.nv.constant0.triton_poi_fused__safe_softmax_6)
        /*0068*/ 	.short	0x0210
        /*006a*/ 	.short	0x0014


	//----- nvinfo : EIATTR_SW_WAR
	.align		4
.L_21:
        /*006c*/ 	.byte	0x04, 0x36
        /*006e*/ 	.short	(.L_23 - .L_22)
.L_22:
        /*0070*/ 	.word	0x00000008
.L_23:


//--------------------- .nv.callgraph             --------------------------
	.section	.nv.callgraph,"",@"SHT_CUDA_CALLGRAPH"
	.align	4
	.sectionentsize	8
	.align		4
        /*0000*/ 	.word	0x00000000
	.align		4
        /*0004*/ 	.word	0xffffffff
	.align		4
        /*0008*/ 	.word	0x00000000
	.align		4
        /*000c*/ 	.word	0xfffffffe
	.align		4
        /*0010*/ 	.word	0x00000000
	.align		4
        /*0014*/ 	.word	0xfffffffd
	.align		4
        /*0018*/ 	.word	0x00000000
	.align		4
        /*001c*/ 	.word	0xfffffffc


//--------------------- .text.triton_poi_fused__safe_softmax_6 --------------------------
	.section	.text.triton_poi_fused__safe_softmax_6,"ax",@progbits
	.align	128
        .global         triton_poi_fused__safe_softmax_6
        .type           triton_poi_fused__safe_softmax_6,@function
        .size           triton_poi_fused__safe_softmax_6,(.L_x_1 - triton_poi_fused__safe_softmax_6)
        .other          triton_poi_fused__safe_softmax_6,@"STO_CUDA_ENTRY STV_DEFAULT"
triton_poi_fused__safe_softmax_6:
.text.triton_poi_fused__safe_softmax_6:
[----:B------:R-:W0:Y:S02]  /*0000*/  LDC R1, c[0x0][0x28] ;  /* 0x00000a00ff017b82 */ /* 0x000e240000000800 */
[----:B------:R-:W1:Y:S01]  /*0010*/  S2R R0, SR_TID.X ;  /* 0x0000000000007919 */ /* 0x000e620000002100 */
[----:B------:R-:W2:Y:S01]  /*0020*/  LDC.64 R2, c[0x0][0x210] ;  /* 0x00008400ff027b82 */ /* 0x000ea20000000a00 */
[----:B------:R-:W-:Y:S01]  /*0030*/  IMAD.MOV.U32 R11, RZ, RZ, RZ ;  /* 0x000000ffff0b7224 */ /* 0x000fe200078e00ff */
[----:B------:R-:W-:Y:S01]  /*0040*/  ULDC.64 UR4, c[0x0][0x208] ;  /* 0x0000820000047ab9 */ /* 0x000fe20000000a00 */
[----:B------:R-:W3:Y:S01]  /*0050*/  S2R R7, SR_CTAID.X ;  /* 0x0000000000077919 */ /* 0x000ee20000002500 */
[----:B------:R-:W-:Y:S01]  /*0060*/  IMAD.MOV.U32 R6, RZ, RZ, RZ ;  /* 0x000000ffff067224 */ /* 0x000fe200078e00ff */
[----:B-1----:R-:W-:Y:S02]  /*0070*/  LOP3.LUT R0, R0, 0x7f, RZ, 0xc0, !PT ;  /* 0x0000007f00007812 */ /* 0x002fe400078ec0ff */
[----:B---3--:R-:W-:-:S03]  /*0080*/  SHF.R.S32.HI R4, RZ, 0x18, R7 ;  /* 0x00000018ff047819 */ /* 0x008fc60000011407 */
[----:B------:R-:W-:Y:S01]  /*0090*/  IMAD R7, R7, 0x80, R0 ;  /* 0x0000008007077824 */ /* 0x000fe200078e0200 */
[----:B------:R-:W-:-:S04]  /*00a0*/  SGXT R0, R4, 0x1 ;  /* 0x000000010400781a */ /* 0x000fc80000000200 */
[----:B------:R-:W-:Y:S02]  /*00b0*/  ISETP.GE.AND P0, PT, R7, 0x100, PT ;  /* 0x000001000700780c */ /* 0x000fe40003f06270 */
[----:B------:R-:W-:-:S04]  /*00c0*/  LEA.HI R0, R0, R7, RZ, 0x2 ;  /* 0x0000000700007211 */ /* 0x000fc800078f10ff */
[----:B------:R-:W-:-:S05]  /*00d0*/  LOP3.LUT R5, R0, 0xfffffffc, RZ, 0xc0, !PT ;  /* 0xfffffffc00057812 */ /* 0x000fca00078ec0ff */
[----:B--2---:R-:W-:-:S05]  /*00e0*/  IMAD.WIDE R4, R5, 0x4, R2 ;  /* 0x0000000405047825 */ /* 0x004fca00078e0202 */
[----:B------:R-:W2:Y:S01]  /*00f0*/  @!P0 LDG.E.EL R11, desc[UR4][R4.64] ;  /* 0x00000004040b8981 */ /* 0x000ea2000c2e1900 */
[----:B------:R-:W-:-:S03]  /*0100*/  CS2R R8, SRZ ;  /* 0x0000000000087805 */ /* 0x000fc6000001ff00 */
[----:B------:R-:W3:Y:S04]  /*0110*/  @!P0 LDG.E.EL R6, desc[UR4][R4.64+0x4] ;  /* 0x0000040404068981 */ /* 0x000ee8000c2e1900 */
[----:B------:R-:W4:Y:S04]  /*0120*/  @!P0 LDG.E.EL R8, desc[UR4][R4.64+0x8] ;  /* 0x0000080404088981 */ /* 0x000f28000c2e1900 */
[----:B------:R-:W5:Y:S01]  /*0130*/  @!P0 LDG.E.EL R9, desc[UR4][R4.64+0xc] ;  /* 0x00000c0404098981 */ /* 0x000f62000c2e1900 */
[----:B------:R-:W-:Y:S02]  /*0140*/  IMAD.MOV.U32 R0, RZ, RZ, RZ ;  /* 0x000000ffff007224 */ /* 0x000fe400078e00ff */
[----:B------:R-:W-:-:S05]  /*0150*/  IMAD.WIDE R2, R7, 0x4, R2 ;  /* 0x0000000407027825 */ /* 0x000fca00078e0202 */
[----:B------:R1:W5:Y:S02]  /*0160*/  @!P0 LDG.E R0, desc[UR4][R2.64] ;  /* 0x0000000402008981 */ /* 0x000364000c1e1900 */
[----:B-1----:R-:W1:Y:S02]  /*0170*/  LDC.64 R2, c[0x0][0x218] ;  /* 0x00008600ff027b82 */ /* 0x002e640000000a00 */
[----:B-1----:R-:W-:Y:S01]  /*0180*/  IMAD.WIDE R2, R7, 0x4, R2 ;  /* 0x0000000407027825 */ /* 0x002fe200078e0202 */
[C---:B--2---:R-:W-:Y:S02]  /*0190*/  FSETP.NAN.AND P2, PT, R11.reuse, R11, PT ;  /* 0x0000000b0b00720b */ /* 0x044fe40003f48000 */
[----:B---3--:R-:W-:-:S11]  /*01a0*/  FSETP.GT.AND P1, PT, R11, R6, PT ;  /* 0x000000060b00720b */ /* 0x008fd60003f24000 */
[----:B------:R-:W-:-:S04]  /*01b0*/  @!P2 FSEL R11, R11, R6, P1 ;  /* 0x000000060b0ba208 */ /* 0x000fc80000800000 */
[C---:B----4-:R-:W-:Y:S02]  /*01c0*/  FSETP.GT.AND P1, PT, R11.reuse, R8, PT ;  /* 0x000000080b00720b */ /* 0x050fe40003f24000 */
[----:B------:R-:W-:-:S11]  /*01d0*/  FSETP.NAN.AND P2, PT, R11, R11, PT ;  /* 0x0000000b0b00720b */ /* 0x000fd60003f48000 */
[----:B------:R-:W-:-:S04]  /*01e0*/  @!P1 FSEL R11, R11, R8, P2 ;  /* 0x000000080b0b9208 */ /* 0x000fc80001000000 */
[C---:B-----5:R-:W-:Y:S02]  /*01f0*/  FSETP.GT.AND P1, PT, R11.reuse, R9, PT ;  /* 0x000000090b00720b */ /* 0x060fe40003f24000 */
[----:B------:R-:W-:-:S11]  /*0200*/  FSETP.NAN.AND P2, PT, R11, R11, PT ;  /* 0x0000000b0b00720b */ /* 0x000fd60003f48000 */
[----:B------:R-:W-:-:S05]  /*0210*/  @!P1 FSEL R11, R11, R9, P2 ;  /* 0x000000090b0b9208 */ /* 0x000fca0001000000 */
[----:B------:R-:W-:-:S04]  /*0220*/  FADD R0, -R11, R0 ;  /* 0x000000000b007221 */ /* 0x000fc80000000100 */
[----:B------:R-:W-:-:S05]  /*0230*/  FMUL R0, R0, 1.4426950216293334961 ;  /* 0x3fb8aa3b00007820 */ /* 0x000fca0000400000 */
[----:B------:R-:W-:-:S13]  /*0240*/  FSETP.GEU.AND P1, PT, R0, -126, PT ;  /* 0xc2fc00000000780b */ /* 0x000fda0003f2e000 */
[----:B------:R-:W-:-:S04]  /*0250*/  @!P1 FMUL R0, R0, 0.5 ;  /* 0x3f00000000009820 */ /* 0x000fc80000400000 */
[----:B------:R-:W1:Y:S02]  /*0260*/  MUFU.EX2 R5, R0 ;  /* 0x0000000000057308 */ /* 0x000e640000000800 */
[----:B-1----:R-:W-:Y:S01]  /*0270*/  @!P1 FMUL R5, R5, R5 ;  /* 0x0000000505059220 */ /* 0x002fe20000400000 */
[----:B------:R-:W-:Y:S06]  /*0280*/  @P0 EXIT ;  /* 0x000000000000094d */ /* 0x000fec0003800000 */
[----:B------:R-:W-:Y:S01]  /*0290*/  STG.E desc[UR4][R2.64], R5 ;  /* 0x0000000502007986 */ /* 0x000fe2000c101904 */
[----:B------:R-:W-:Y:S05]  /*02a0*/  EXIT ;  /* 0x000000000000794d */ /* 0x000fea0003800000 */
.L_x_0:
[----:B------:R-:W-:-:S00]  /*02b0*/  BRA `(.L_x_0) ;  /* 0xfffffffc00fc7947 */ /* 0x000fc0000383ffff */
[----:B------:R-:W-:-:S00]  /*02c0*/  NOP ;  /* 0x0000000000007918 */ /* 0x000fc00000000000 */
        /* <DEDUP_REMOVED lines=11> */
.L_x_1:


//--------------------- .nv.constant0.triton_poi_fused__safe_softmax_6 --------------------------
	.section	.nv.constant0.triton_poi_fused__safe_softmax_6,"a",@progbits
	.sectionflags	@""
	.align	4
.nv.constant0.triton_poi_fused__safe_softmax_6:
	.zero		548
